	.headerflags	@"EF_CUDA_TEXMODE_UNIFIED EF_CUDA_64BIT_ADDRESS EF_CUDA_ACCELERATORS EF_CUDA_SM90 EF_CUDA_VIRTUAL_SM(EF_CUDA_SM90)"
	.elftype	@"ET_EXEC"


//--------------------- .nv.info                  --------------------------
	.section	.nv.info,"",@"SHT_CUDA_INFO"
	.align	4


	//----- nvinfo : EIATTR_REGCOUNT
	.align		4
        /*0000*/ 	.byte	0x04, 0x2f
        /*0002*/ 	.short	(.L_1 - .L_0)
	.align		4
.L_0:
        /*0004*/ 	.word	index@(triton_poi_fused_13)
        /*0008*/ 	.word	0x0000001f


	//----- nvinfo : EIATTR_MIN_STACK_SIZE
	.align		4
.L_1:
        /*000c*/ 	.byte	0x04, 0x12
        /*000e*/ 	.short	(.L_3 - .L_2)
	.align		4
.L_2:
        /*0010*/ 	.word	index@(triton_poi_fused_13)
        /*0014*/ 	.word	0x00000000


	//----- nvinfo : EIATTR_FRAME_SIZE
	.align		4
.L_3:
        /*0018*/ 	.byte	0x04, 0x11
        /*001a*/ 	.short	(.L_5 - .L_4)
	.align		4
.L_4:
        /*001c*/ 	.word	index@(triton_poi_fused_13)
        /*0020*/ 	.word	0x00000000


	//----- nvinfo : EIATTR_MIN_STACK_SIZE
	.align		4
.L_5:
        /*0024*/ 	.byte	0x04, 0x12
        /*0026*/ 	.short	(.L_7 - .L_6)
	.align		4
.L_6:
        /*0028*/ 	.word	index@(triton_poi_fused_13)
        /*002c*/ 	.word	0x00000000
.L_7:


//--------------------- .nv.info.triton_poi_fused_13 --------------------------
	.section	.nv.info.triton_poi_fused_13,"",@"SHT_CUDA_INFO"
	.sectionflags	@""
	.align	4


	//----- nvinfo : EIATTR_CUDA_API_VERSION
	.align		4
        /*0000*/ 	.byte	0x04, 0x37
        /*0002*/ 	.short	(.L_9 - .L_8)
.L_8:
        /*0004*/ 	.word	0x0000007c


	//----- nvinfo : EIATTR_KPARAM_INFO
	.align		4
.L_9:
        /*0008*/ 	.byte	0x04, 0x17
        /*000a*/ 	.short	(.L_11 - .L_10)
.L_10:
        /*000c*/ 	.word	0x00000000
        /*0010*/ 	.short	0x0003
        /*0012*/ 	.short	0x0014
        /*0014*/ 	.byte	0x00, 0xf0, 0x11, 0x00


	//----- nvinfo : EIATTR_KPARAM_INFO
	.align		4
.L_11:
        /*0018*/ 	.byte	0x04, 0x17
        /*001a*/ 	.short	(.L_13 - .L_12)
.L_12:
        /*001c*/ 	.word	0x00000000
        /*0020*/ 	.short	0x0002
        /*0022*/ 	.short	0x0010
        /*0024*/ 	.byte	0x00, 0xf0, 0x11, 0x00


	//----- nvinfo : EIATTR_KPARAM_INFO
	.align		4
.L_13:
        /*0028*/ 	.byte	0x04, 0x17
        /*002a*/ 	.short	(.L_15 - .L_14)
.L_14:
        /*002c*/ 	.word	0x00000000
        /*0030*/ 	.short	0x0001
        /*0032*/ 	.short	0x0008
        /*0034*/ 	.byte	0x00, 0xf4, 0x21, 0x00


	//----- nvinfo : EIATTR_KPARAM_INFO
	.align		4
.L_15:
        /*0038*/ 	.byte	0x04, 0x17
        /*003a*/ 	.short	(.L_17 - .L_16)
.L_16:
        /*003c*/ 	.word	0x00000000
        /*0040*/ 	.short	0x0000
        /*0042*/ 	.short	0x0000
        /*0044*/ 	.byte	0x00, 0xf4, 0x21, 0x00


	//----- nvinfo : EIATTR_SPARSE_MMA_MASK
	.align		4
.L_17:
        /*0048*/ 	.byte	0x03, 0x50
        /*004a*/ 	.short	0x0000


	//----- nvinfo : EIATTR_MAXREG_COUNT
	.align		4
        /*004c*/ 	.byte	0x03, 0x1b
        /*004e*/ 	.short	0x00ff


	//----- nvinfo : EIATTR_EXIT_INSTR_OFFSETS
	.align		4
        /*0050*/ 	.byte	0x04, 0x1c
        /*0052*/ 	.short	(.L_19 - .L_18)


	//   ....[0]....
.L_18:
        /*0054*/ 	.word	0x000005c0


	//   ....[1]....
        /*0058*/ 	.word	0x00000610


	//----- nvinfo : EIATTR_REQNTID
	.align		4
.L_19:
        /*005c*/ 	.byte	0x04, 0x10
        /*005e*/ 	.short	(.L_21 - .L_20)
.L_20:
        /*0060*/ 	.word	0x00000080
        /*0064*/ 	.word	0x00000001
        /*0068*/ 	.word	0x00000001


	//----- nvinfo : EIATTR_CBANK_PARAM_SIZE
	.align		4
.L_21:
        /*006c*/ 	.byte	0x03, 0x19
        /*006e*/ 	.short	0x0018


	//----- nvinfo : EIATTR_PARAM_CBANK
	.align		4
        /*0070*/ 	.byte	0x04, 0x0a
        /*0072*/ 	.short	(.L_23 - .L_22)
	.align		4
.L_22:
        /*0074*/ 	.word	index@(.nv.constant0.triton_poi_fused_13)
        /*0078*/ 	.short	0x0210
        /*007a*/ 	.short	0x0018


	//----- nvinfo : EIATTR_SW_WAR
	.align		4
.L_23:
        /*007c*/ 	.byte	0x04, 0x36
        /*007e*/ 	.short	(.L_25 - .L_24)
.L_24:
        /*0080*/ 	.word	0x00000008
.L_25:


//--------------------- .nv.callgraph             --------------------------
	.section	.nv.callgraph,"",@"SHT_CUDA_CALLGRAPH"
	.align	4
	.sectionentsize	8
	.align		4
        /*0000*/ 	.word	0x00000000
	.align		4
        /*0004*/ 	.word	0xffffffff
	.align		4
        /*0008*/ 	.word	0x00000000
	.align		4
        /*000c*/ 	.word	0xfffffffe
	.align		4
        /*0010*/ 	.word	0x00000000
	.align		4
        /*0014*/ 	.word	0xfffffffd
	.align		4
        /*0018*/ 	.word	0x00000000
	.align		4
        /*001c*/ 	.word	0xfffffffc


//--------------------- .text.triton_poi_fused_13 --------------------------
	.section	.text.triton_poi_fused_13,"ax",@progbits
	.sectionflags	@"SHF_BARRIERS=1"
	.align	128
        .global         triton_poi_fused_13
        .type           triton_poi_fused_13,@function
        .size           triton_poi_fused_13,(.L_x_1 - triton_poi_fused_13)
        .other          triton_poi_fused_13,@"STO_CUDA_ENTRY STV_DEFAULT"
triton_poi_fused_13:
.text.triton_poi_fused_13:
[----:B------:R-:W0:Y:S01]  /*0000*/  LDC R1, c[0x0][0x28] ;  /* 0x00000a00ff017b82 */ /* 0x000e220000000800 */
[----:B------:R-:W1:Y:S07]  /*0010*/  S2R R21, SR_TID.X ;  /* 0x0000000000157919 */ /* 0x000e6e0000002100 */
[----:B------:R-:W2:Y:S01]  /*0020*/  LDC.64 R8, c[0x0][0x210] ;  /* 0x00008400ff087b82 */ /* 0x000ea20000000a00 */
[----:B------:R-:W-:Y:S01]  /*0030*/  IMAD.MOV.U32 R20, RZ, RZ, RZ ;  /* 0x000000ffff147224 */ /* 0x000fe200078e00ff */
[----:B------:R-:W-:Y:S01]  /*0040*/  ULDC.64 UR6, c[0x0][0x208] ;  /* 0x0000820000067ab9 */ /* 0x000fe20000000a00 */
[----:B------:R-:W3:Y:S01]  /*0050*/  S2R R0, SR_CTAID.X ;  /* 0x0000000000007919 */ /* 0x000ee20000002500 */
[----:B------:R-:W4:Y:S01]  /*0060*/  S2R R18, SR_CTAID.Y ;  /* 0x0000000000127919 */ /* 0x000f220000002600 */
[----:B------:R-:W-:Y:S01]  /*0070*/  IMAD.MOV.U32 R28, RZ, RZ, RZ ;  /* 0x000000ffff1c7224 */ /* 0x000fe200078e00ff */
[----:B-1----:R-:W-:Y:S01]  /*0080*/  SHF.R.U32.HI R19, RZ, 0x4, R21 ;  /* 0x00000004ff137819 */ /* 0x002fe20000011615 */
[----:B---3--:R-:W-:-:S03]  /*0090*/  IMAD.SHL.U32 R0, R0, 0x10, RZ ;  /* 0x0000001000007824 */ /* 0x008fc600078e00ff */
[----:B------:R-:W-:Y:S01]  /*00a0*/  SGXT.U32 R19, R19, 0x3 ;  /* 0x000000031313781a */ /* 0x000fe20000000000 */
[----:B----4-:R-:W-:Y:S01]  /*00b0*/  IMAD.SHL.U32 R18, R18, 0x40, RZ ;  /* 0x0000004012127824 */ /* 0x010fe200078e00ff */
[----:B------:R-:W-:-:S04]  /*00c0*/  LOP3.LUT R12, R0, 0xf, R21, 0xf8, !PT ;  /* 0x0000000f000c7812 */ /* 0x000fc800078ef815 */
[----:B------:R-:W-:Y:S02]  /*00d0*/  LOP3.LUT R3, R18, 0x8, R19, 0xfe, !PT ;  /* 0x0000000812037812 */ /* 0x000fe400078efe13 */
[----:B------:R-:W-:Y:S02]  /*00e0*/  LOP3.LUT R5, R18, 0x18, R19, 0xfe, !PT ;  /* 0x0000001812057812 */ /* 0x000fe400078efe13 */
[----:B------:R-:W-:Y:S01]  /*00f0*/  LOP3.LUT R2, R18, R19, RZ, 0xfc, !PT ;  /* 0x0000001312027212 */ /* 0x000fe200078efcff */
[--C-:B------:R-:W-:Y:S01]  /*0100*/  IMAD R3, R3, 0x9, R12.reuse ;  /* 0x0000000903037824 */ /* 0x100fe200078e020c */
[----:B------:R-:W-:Y:S01]  /*0110*/  LOP3.LUT R4, R18, 0x10, R19, 0xfe, !PT ;  /* 0x0000001012047812 */ /* 0x000fe200078efe13 */
        /* <DEDUP_REMOVED lines=9> */
[----:B------:R-:W-:Y:S01]  /*01b0*/  ISETP.GE.AND P0, PT, R12, 0x9, PT ;  /* 0x000000090c00780c */ /* 0x000fe20003f06270 */
[----:B------:R-:W-:-:S02]  /*01c0*/  IMAD R25, R10, 0x9, R12 ;  /* 0x000000090a197824 */ /* 0x000fc400078e020c */
[----:B------:R-:W-:Y:S02]  /*01d0*/  IMAD R27, R11, 0x9, R12 ;  /* 0x000000090b1b7824 */ /* 0x000fe400078e020c */
[----:B--2---:R-:W-:-:S04]  /*01e0*/  IMAD.WIDE R14, R3, 0x4, R8 ;  /* 0x00000004030e7825 */ /* 0x004fc800078e0208 */
[----:B------:R-:W-:-:S04]  /*01f0*/  IMAD.WIDE R10, R5, 0x4, R8 ;  /* 0x00000004050a7825 */ /* 0x000fc800078e0208 */
[----:B------:R-:W-:-:S04]  /*0200*/  IMAD.WIDE R16, R17, 0x4, R8 ;  /* 0x0000000411107825 */ /* 0x000fc800078e0208 */
[--C-:B------:R-:W-:Y:S01]  /*0210*/  IMAD.WIDE R12, R13, 0x4, R8.reuse ;  /* 0x000000040d0c7825 */ /* 0x100fe200078e0208 */
[----:B------:R-:W2:Y:S03]  /*0220*/  @!P0 LDG.E.EL R20, desc[UR6][R16.64] ;  /* 0x0000000610148981 */ /* 0x000ea6000c2e1900 */
[----:B------:R-:W-:Y:S01]  /*0230*/  IMAD.WIDE R4, R23, 0x4, R8 ;  /* 0x0000000417047825 */ /* 0x000fe200078e0208 */
[----:B------:R-:W-:-:S03]  /*0240*/  CS2R R22, SRZ ;  /* 0x0000000000167805 */ /* 0x000fc6000001ff00 */
[----:B------:R-:W-:-:S03]  /*0250*/  IMAD.WIDE R6, R7, 0x4, R8 ;  /* 0x0000000407067825 */ /* 0x000fc600078e0208 */
[----:B------:R1:W3:Y:S01]  /*0260*/  @!P0 LDG.E.EL R22, desc[UR6][R12.64] ;  /* 0x000000060c168981 */ /* 0x0002e2000c2e1900 */
[--C-:B------:R-:W-:Y:S01]  /*0270*/  IMAD.WIDE R2, R25, 0x4, R8.reuse ;  /* 0x0000000419027825 */ /* 0x100fe200078e0208 */
[----:B------:R-:W-:Y:S02]  /*0280*/  CS2R R24, SRZ ;  /* 0x0000000000187805 */ /* 0x000fe4000001ff00 */
[----:B------:R4:W5:Y:S01]  /*0290*/  @!P0 LDG.E.EL R23, desc[UR6][R10.64] ;  /* 0x000000060a178981 */ /* 0x000962000c2e1900 */
[----:B------:R-:W-:Y:S01]  /*02a0*/  IMAD.WIDE R8, R27, 0x4, R8 ;  /* 0x000000041b087825 */ /* 0x000fe200078e0208 */
[----:B------:R-:W-:Y:S02]  /*02b0*/  CS2R R26, SRZ ;  /* 0x00000000001a7805 */ /* 0x000fe4000001ff00 */
[----:B------:R-:W5:Y:S04]  /*02c0*/  @!P0 LDG.E.EL R24, desc[UR6][R14.64] ;  /* 0x000000060e188981 */ /* 0x000f68000c2e1900 */
[----:B------:R1:W5:Y:S04]  /*02d0*/  @!P0 LDG.E.EL R25, desc[UR6][R4.64] ;  /* 0x0000000604198981 */ /* 0x000368000c2e1900 */
[----:B------:R-:W5:Y:S04]  /*02e0*/  @!P0 LDG.E.EL R26, desc[UR6][R6.64] ;  /* 0x00000006061a8981 */ /* 0x000f68000c2e1900 */
[----:B------:R4:W5:Y:S04]  /*02f0*/  @!P0 LDG.E.EL R28, desc[UR6][R2.64] ;  /* 0x00000006021c8981 */ /* 0x000968000c2e1900 */
[----:B------:R4:W5:Y:S01]  /*0300*/  @!P0 LDG.E.EL R27, desc[UR6][R8.64] ;  /* 0x00000006081b8981 */ /* 0x000962000c2e1900 */
[----:B------:R-:W4:Y:S01]  /*0310*/  S2UR UR5, SR_CgaCtaId ;  /* 0x00000000000579c3 */ /* 0x000f220000008800 */
[----:B-1----:R-:W-:Y:S01]  /*0320*/  IMAD.SHL.U32 R12, R21, 0x40, RZ ;  /* 0x00000040150c7824 */ /* 0x002fe200078e00ff */
[----:B------:R-:W-:-:S04]  /*0330*/  UMOV UR4, 0x400 ;  /* 0x0000040000047882 */ /* 0x000fc80000000000 */
[----:B------:R-:W-:-:S04]  /*0340*/  LOP3.LUT R12, R12, 0x3c0, RZ, 0xc0, !PT ;  /* 0x000003c00c0c7812 */ /* 0x000fc800078ec0ff */
[----:B----4-:R-:W-:-:S04]  /*0350*/  LOP3.LUT R11, R12, R19, RZ, 0xfc, !PT ;  /* 0x000000130c0b7212 */ /* 0x010fc800078efcff */
[----:B------:R-:W-:Y:S01]  /*0360*/  LEA.HI R11, R12, R11, RZ, 0x1c ;  /* 0x0000000b0c0b7211 */ /* 0x000fe200078fe0ff */
[----:B0-----:R-:W-:-:S06]  /*0370*/  UPRMT UR4, UR5, 0x654, UR4 ;  /* 0x0000065405047896 */ /* 0x001fcc0008000004 */
[----:B------:R-:W-:Y:S02]  /*0380*/  LEA R13, R11, UR4, 0x2 ;  /* 0x000000040b0d7c11 */ /* 0x000fe4000f8e10ff */
[----:B------:R-:W-:Y:S01]  /*0390*/  SHF.R.U32.HI R4, RZ, 0x2, R21 ;  /* 0x00000002ff047819 */ /* 0x000fe20000011615 */
[----:B------:R-:W-:-:S03]  /*03a0*/  IMAD.SHL.U32 R21, R21, 0x4, RZ ;  /* 0x0000000415157824 */ /* 0x000fc600078e00ff */
[----:B------:R-:W-:Y:S02]  /*03b0*/  LOP3.LUT R3, R4, 0x1c, RZ, 0xc0, !PT ;  /* 0x0000001c04037812 */ /* 0x000fe400078ec0ff */
[----:B------:R-:W-:-:S05]  /*03c0*/  LOP3.LUT R8, R21, 0x1fc, RZ, 0xc0, !PT ;  /* 0x000001fc15087812 */ /* 0x000fca00078ec0ff */
[----:B------:R-:W-:-:S05]  /*03d0*/  IMAD.IADD R3, R8, 0x1, R3 ;  /* 0x0000000108037824 */ /* 0x000fca00078e0203 */
[----:B------:R-:W-:Y:S02]  /*03e0*/  LEA R4, R3, UR4, 0x2 ;  /* 0x0000000403047c11 */ /* 0x000fe4000f8e10ff */
[----:B------:R-:W-:Y:S01]  /*03f0*/  LOP3.LUT R18, R18, 0x3c, R21, 0xf8, !PT ;  /* 0x0000003c12127812 */ /* 0x000fe200078ef815 */
[----:B------:R-:W0:Y:S04]  /*0400*/  LDC.64 R2, c[0x0][0x218] ;  /* 0x00008600ff027b82 */ /* 0x000e280000000a00 */
[----:B------:R-:W-:-:S05]  /*0410*/  IMAD.HI R9, R18, 0x2aaaaaab, RZ ;  /* 0x2aaaaaab12097827 */ /* 0x000fca00078e02ff */
[----:B------:R-:W-:-:S04]  /*0420*/  SHF.R.U32.HI R10, RZ, 0x1f, R9 ;  /* 0x0000001fff0a7819 */ /* 0x000fc80000011609 */
[----:B------:R-:W-:Y:S02]  /*0430*/  LEA.HI.SX32 R11, R9, R10, 0x1b ;  /* 0x0000000a090b7211 */ /* 0x000fe400078fdaff */
[----:B------:R-:W-:Y:S02]  /*0440*/  LOP3.LUT R10, R8, 0x200, RZ, 0xfc, !PT ;  /* 0x00000200080a7812 */ /* 0x000fe400078efcff */
[----:B------:R-:W-:Y:S01]  /*0450*/  LOP3.LUT R9, R0, R19, RZ, 0xfc, !PT ;  /* 0x0000001300097212 */ /* 0x000fe200078efcff */
[C---:B------:R-:W-:Y:S01]  /*0460*/  IMAD R18, R11.reuse, -0xc0, R18 ;  /* 0xffffff400b127824 */ /* 0x040fe200078e0212 */
[----:B------:R-:W-:Y:S02]  /*0470*/  LOP3.LUT R0, R0, 0x8, R19, 0xfe, !PT ;  /* 0x0000000800007812 */ /* 0x000fe400078efe13 */
[----:B------:R-:W-:Y:S01]  /*0480*/  SHF.R.U32.HI R10, RZ, 0x4, R10 ;  /* 0x00000004ff0a7819 */ /* 0x000fe2000001160a */
[----:B------:R-:W-:Y:S01]  /*0490*/  IMAD R18, R11, 0x6c0, R18 ;  /* 0x000006c00b127824 */ /* 0x000fe200078e0212 */
[----:B------:R-:W-:-:S02]  /*04a0*/  ISETP.GE.AND P1, PT, R9, 0x9, PT ;  /* 0x000000090900780c */ /* 0x000fc40003f26270 */
[----:B------:R-:W-:Y:S02]  /*04b0*/  ISETP.GE.AND P0, PT, R0, 0x9, PT ;  /* 0x000000090000780c */ /* 0x000fe40003f06270 */
[----:B------:R-:W-:Y:S01]  /*04c0*/  LOP3.LUT R11, R10, 0x3c, RZ, 0xc0, !PT ;  /* 0x0000003c0a0b7812 */ /* 0x000fe200078ec0ff */
[----:B------:R-:W-:-:S04]  /*04d0*/  IMAD R9, R9, 0xc0, R18 ;  /* 0x000000c009097824 */ /* 0x000fc800078e0212 */
[----:B------:R-:W-:Y:S02]  /*04e0*/  IMAD.IADD R11, R8, 0x1, R11 ;  /* 0x00000001080b7824 */ /* 0x000fe400078e020b */
[----:B0-----:R-:W-:-:S03]  /*04f0*/  IMAD.WIDE R8, R9, 0x4, R2 ;  /* 0x0000000409087825 */ /* 0x001fc600078e0202 */
[----:B------:R-:W-:Y:S01]  /*0500*/  LEA R11, R11, UR4, 0x2 ;  /* 0x000000040b0b7c11 */ /* 0x000fe2000f8e10ff */
[----:B--2---:R-:W-:Y:S04]  /*0510*/  STS [R13], R20 ;  /* 0x000000140d007388 */ /* 0x004fe80000000800 */
[----:B---3--:R-:W-:Y:S04]  /*0520*/  STS [R13+0x40], R22 ;  /* 0x000040160d007388 */ /* 0x008fe80000000800 */
[----:B-----5:R-:W-:Y:S04]  /*0530*/  STS [R13+0x60], R23 ;  /* 0x000060170d007388 */ /* 0x020fe80000000800 */
[----:B------:R-:W-:Y:S04]  /*0540*/  STS [R13+0x20], R24 ;  /* 0x000020180d007388 */ /* 0x000fe80000000800 */
[----:B------:R-:W-:Y:S04]  /*0550*/  STS [R13+0x80], R25 ;  /* 0x000080190d007388 */ /* 0x000fe80000000800 */
[----:B------:R-:W-:Y:S04]  /*0560*/  STS [R13+0xa0], R26 ;  /* 0x0000a01a0d007388 */ /* 0x000fe80000000800 */
[----:B------:R-:W-:Y:S04]  /*0570*/  STS [R13+0xc0], R28 ;  /* 0x0000c01c0d007388 */ /* 0x000fe80000000800 */
[----:B------:R-:W-:Y:S01]  /*0580*/  STS [R13+0xe0], R27 ;  /* 0x0000e01b0d007388 */ /* 0x000fe20000000800 */
[----:B------:R-:W-:Y:S06]  /*0590*/  BAR.SYNC.DEFER_BLOCKING 0x0 ;  /* 0x0000000000007b1d */ /* 0x000fec0000010000 */
[----:B------:R-:W0:Y:S04]  /*05a0*/  LDS.128 R4, [R4] ;  /* 0x0000000004047984 */ /* 0x000e280000000c00 */
[----:B0-----:R0:W-:Y:S02]  /*05b0*/  @!P1 STG.E.128 desc[UR6][R8.64], R4 ;  /* 0x0000000408009986 */ /* 0x0011e4000c101d06 */
[----:B0-----:R-:W-:Y:S05]  /*05c0*/  @P0 EXIT ;  /* 0x000000000000094d */ /* 0x001fea0003800000 */
[----:B0-----:R-:W0:Y:S01]  /*05d0*/  LDS.128 R8, [R11+0x800] ;  /* 0x000800000b087984 */ /* 0x001e220000000c00 */
[----:B------:R-:W-:-:S04]  /*05e0*/  IMAD R5, R0, 0xc0, R18 ;  /* 0x000000c000057824 */ /* 0x000fc800078e0212 */
[----:B------:R-:W-:-:S05]  /*05f0*/  IMAD.WIDE R2, R5, 0x4, R2 ;  /* 0x0000000405027825 */ /* 0x000fca00078e0202 */
[----:B0-----:R-:W-:Y:S01]  /*0600*/  STG.E.128 desc[UR6][R2.64], R8 ;  /* 0x0000000802007986 */ /* 0x001fe2000c101d06 */
[----:B------:R-:W-:Y:S05]  /*0610*/  EXIT ;  /* 0x000000000000794d */ /* 0x000fea0003800000 */
.L_x_0:
[----:B------:R-:W-:-:S00]  /*0620*/  BRA `(.L_x_0) ;  /* 0xfffffffc00fc7947 */ /* 0x000fc0000383ffff */
[----:B------:R-:W-:-:S00]  /*0630*/  NOP ;  /* 0x0000000000007918 */ /* 0x000fc00000000000 */
        /* <DEDUP_REMOVED lines=12> */
.L_x_1:


//--------------------- .nv.shared.triton_poi_fused_13 --------------------------
	.section	.nv.shared.triton_poi_fused_13,"aw",@nobits
	.sectionflags	@""
	.align	16
	.zero		1024


//--------------------- .nv.constant0.triton_poi_fused_13 --------------------------
	.section	.nv.constant0.triton_poi_fused_13,"a",@progbits
	.sectionflags	@""
	.align	4
.nv.constant0.triton_poi_fused_13:
	.zero		552
